	.headerflags	@"EF_CUDA_TEXMODE_UNIFIED EF_CUDA_64BIT_ADDRESS EF_CUDA_ACCELERATORS EF_CUDA_SM90 EF_CUDA_VIRTUAL_SM(EF_CUDA_SM90)"
	.elftype	@"ET_EXEC"


//--------------------- .nv.info                  --------------------------
	.section	.nv.info,"",@"SHT_CUDA_INFO"
	.align	4


	//----- nvinfo : EIATTR_REGCOUNT
	.align		4
        /*0000*/ 	.byte	0x04, 0x2f
        /*0002*/ 	.short	(.L_2 - .L_1)
	.align		4
.L_1:
        /*0004*/ 	.word	index@(triton_per_fused_binary_cross_entropy_with_logits_0)
        /*0008*/ 	.word	0x0000001e


	//----- nvinfo : EIATTR_MIN_STACK_SIZE
	.align		4
.L_2:
        /*000c*/ 	.byte	0x04, 0x12
        /*000e*/ 	.short	(.L_4 - .L_3)
	.align		4
.L_3:
        /*0010*/ 	.word	index@(triton_per_fused_binary_cross_entropy_with_logits_0)
        /*0014*/ 	.word	0x00000000


	//----- nvinfo : EIATTR_FRAME_SIZE
	.align		4
.L_4:
        /*0018*/ 	.byte	0x04, 0x11
        /*001a*/ 	.short	(.L_6 - .L_5)
	.align		4
.L_5:
        /*001c*/ 	.word	index@(triton_per_fused_binary_cross_entropy_with_logits_0)
        /*0020*/ 	.word	0x00000000


	//----- nvinfo : EIATTR_MIN_STACK_SIZE
	.align		4
.L_6:
        /*0024*/ 	.byte	0x04, 0x12
        /*0026*/ 	.short	(.L_8 - .L_7)
	.align		4
.L_7:
        /*0028*/ 	.word	index@(triton_per_fused_binary_cross_entropy_with_logits_0)
        /*002c*/ 	.word	0x00000000
.L_8:


//--------------------- .nv.info.triton_per_fused_binary_cross_entropy_with_logits_0 --------------------------
	.section	.nv.info.triton_per_fused_binary_cross_entropy_with_logits_0,"",@"SHT_CUDA_INFO"
	.sectionflags	@""
	.align	4


	//----- nvinfo : EIATTR_CUDA_API_VERSION
	.align		4
        /*0000*/ 	.byte	0x04, 0x37
        /*0002*/ 	.short	(.L_10 - .L_9)
.L_9:
        /*0004*/ 	.word	0x0000007c


	//----- nvinfo : EIATTR_KPARAM_INFO
	.align		4
.L_10:
        /*0008*/ 	.byte	0x04, 0x17
        /*000a*/ 	.short	(.L_12 - .L_11)
.L_11:
        /*000c*/ 	.word	0x00000000
        /*0010*/ 	.short	0x0003
        /*0012*/ 	.short	0x0018
        /*0014*/ 	.byte	0x00, 0xf0, 0x11, 0x00


	//----- nvinfo : EIATTR_KPARAM_INFO
	.align		4
.L_12:
        /*0018*/ 	.byte	0x04, 0x17
        /*001a*/ 	.short	(.L_14 - .L_13)
.L_13:
        /*001c*/ 	.word	0x00000000
        /*0020*/ 	.short	0x0002
        /*0022*/ 	.short	0x0010
        /*0024*/ 	.byte	0x00, 0xf4, 0x21, 0x00


	//----- nvinfo : EIATTR_KPARAM_INFO
	.align		4
.L_14:
        /*0028*/ 	.byte	0x04, 0x17
        /*002a*/ 	.short	(.L_16 - .L_15)
.L_15:
        /*002c*/ 	.word	0x00000000
        /*0030*/ 	.short	0x0001
        /*0032*/ 	.short	0x0008
        /*0034*/ 	.byte	0x00, 0xf4, 0x21, 0x00


	//----- nvinfo : EIATTR_KPARAM_INFO
	.align		4
.L_16:
        /*0038*/ 	.byte	0x04, 0x17
        /*003a*/ 	.short	(.L_18 - .L_17)
.L_17:
        /*003c*/ 	.word	0x00000000
        /*0040*/ 	.short	0x0000
        /*0042*/ 	.short	0x0000
        /*0044*/ 	.byte	0x00, 0xf4, 0x21, 0x00


	//----- nvinfo : EIATTR_SPARSE_MMA_MASK
	.align		4
.L_18:
        /*0048*/ 	.byte	0x03, 0x50
        /*004a*/ 	.short	0x0000


	//----- nvinfo : EIATTR_MAXREG_COUNT
	.align		4
        /*004c*/ 	.byte	0x03, 0x1b
        /*004e*/ 	.short	0x00ff


	//----- nvinfo : EIATTR_COOP_GROUP_MASK_REGIDS
	.align		4
        /*0050*/ 	.byte	0x04, 0x29
        /*0052*/ 	.short	(.L_20 - .L_19)


	//   ....[0]....
.L_19:
        /*0054*/ 	.word	0xffffffff


	//   ....[1]....
        /*0058*/ 	.word	0xffffffff


	//   ....[2]....
        /*005c*/ 	.word	0xffffffff


	//   ....[3]....
        /*0060*/ 	.word	0xffffffff


	//   ....[4]....
        /*0064*/ 	.word	0xffffffff


	//   ....[5]....
        /*0068*/ 	.word	0xffffffff


	//----- nvinfo : EIATTR_COOP_GROUP_INSTR_OFFSETS
	.align		4
.L_20:
        /*006c*/ 	.byte	0x04, 0x28
        /*006e*/ 	.short	(.L_22 - .L_21)


	//   ....[0]....
.L_21:
        /*0070*/ 	.word	0x00000b80


	//   ....[1]....
        /*0074*/ 	.word	0x00000bb0


	//   ....[2]....
        /*0078*/ 	.word	0x00000be0


	//   ....[3]....
        /*007c*/ 	.word	0x00000c20


	//   ....[4]....
        /*0080*/ 	.word	0x00000c40


	//   ....[5]....
        /*0084*/ 	.word	0x00000cb0


	//----- nvinfo : EIATTR_EXIT_INSTR_OFFSETS
	.align		4
.L_22:
        /*0088*/ 	.byte	0x04, 0x1c
        /*008a*/ 	.short	(.L_24 - .L_23)


	//   ....[0]....
.L_23:
        /*008c*/ 	.word	0x00000d20


	//   ....[1]....
        /*0090*/ 	.word	0x00000d70


	//----- nvinfo : EIATTR_REQNTID
	.align		4
.L_24:
        /*0094*/ 	.byte	0x04, 0x10
        /*0096*/ 	.short	(.L_26 - .L_25)
.L_25:
        /*0098*/ 	.word	0x00000040
        /*009c*/ 	.word	0x00000001
        /*00a0*/ 	.word	0x00000001


	//----- nvinfo : EIATTR_CRS_STACK_SIZE
	.align		4
.L_26:
        /*00a4*/ 	.byte	0x04, 0x1e
        /*00a6*/ 	.short	(.L_28 - .L_27)
.L_27:
        /*00a8*/ 	.word	0x00000000


	//----- nvinfo : EIATTR_CBANK_PARAM_SIZE
	.align		4
.L_28:
        /*00ac*/ 	.byte	0x03, 0x19
        /*00ae*/ 	.short	0x001c


	//----- nvinfo : EIATTR_PARAM_CBANK
	.align		4
        /*00b0*/ 	.byte	0x04, 0x0a
        /*00b2*/ 	.short	(.L_30 - .L_29)
	.align		4
.L_29:
        /*00b4*/ 	.word	index@(.nv.constant0.triton_per_fused_binary_cross_entropy_with_logits_0)
        /*00b8*/ 	.short	0x0210
        /*00ba*/ 	.short	0x001c


	//----- nvinfo : EIATTR_SW_WAR
	.align		4
.L_30:
        /*00bc*/ 	.byte	0x04, 0x36
        /*00be*/ 	.short	(.L_32 - .L_31)
.L_31:
        /*00c0*/ 	.word	0x00000008
.L_32:


//--------------------- .nv.callgraph             --------------------------
	.section	.nv.callgraph,"",@"SHT_CUDA_CALLGRAPH"
	.align	4
	.sectionentsize	8
	.align		4
        /*0000*/ 	.word	0x00000000
	.align		4
        /*0004*/ 	.word	0xffffffff
	.align		4
        /*0008*/ 	.word	0x00000000
	.align		4
        /*000c*/ 	.word	0xfffffffe
	.align		4
        /*0010*/ 	.word	0x00000000
	.align		4
        /*0014*/ 	.word	0xfffffffd
	.align		4
        /*0018*/ 	.word	0x00000000
	.align		4
        /*001c*/ 	.word	0xfffffffc


//--------------------- .nv.constant4             --------------------------
	.section	.nv.constant4,"a",@progbits
	.align	8
	.align		8
.nv.constant4:
        /*0000*/ 	.dword	_$_str


//--------------------- .text.triton_per_fused_binary_cross_entropy_with_logits_0 --------------------------
	.section	.text.triton_per_fused_binary_cross_entropy_with_logits_0,"ax",@progbits
	.sectionflags	@"SHF_BARRIERS=1"
	.align	128
        .global         triton_per_fused_binary_cross_entropy_with_logits_0
        .type           triton_per_fused_binary_cross_entropy_with_logits_0,@function
        .size           triton_per_fused_binary_cross_entropy_with_logits_0,(.L_x_9 - triton_per_fused_binary_cross_entropy_with_logits_0)
        .other          triton_per_fused_binary_cross_entropy_with_logits_0,@"STO_CUDA_ENTRY STV_DEFAULT"
triton_per_fused_binary_cross_entropy_with_logits_0:
.text.triton_per_fused_binary_cross_entropy_with_logits_0:
[----:B------:R-:W0:Y:S02]  /*0000*/  LDC R1, c[0x0][0x28] ;  /* 0x00000a00ff017b82 */ /* 0x000e240000000800 */
[----:B------:R-:W1:Y:S01]  /*0010*/  S2R R24, SR_TID.X ;  /* 0x0000000000187919 */ /* 0x000e620000002100 */
[----:B------:R-:W2:Y:S01]  /*0020*/  LDC.64 R4, c[0x0][0x220] ;  /* 0x00008800ff047b82 */ /* 0x000ea20000000a00 */
[----:B------:R-:W-:-:S07]  /*0030*/  ULDC.64 UR6, c[0x0][0x208] ;  /* 0x0000820000067ab9 */ /* 0x000fce0000000a00 */
[----:B------:R-:W3:Y:S01]  /*0040*/  LDC.64 R8, c[0x0][0x218] ;  /* 0x00008600ff087b82 */ /* 0x000ee20000000a00 */
[----:B-1----:R-:W-:-:S04]  /*0050*/  SHF.L.U32 R12, R24, 0x2, RZ ;  /* 0x00000002180c7819 */ /* 0x002fc800000006ff */
[----:B------:R-:W-:-:S05]  /*0060*/  LOP3.LUT R3, R12, 0xfc, RZ, 0xc0, !PT ;  /* 0x000000fc0c037812 */ /* 0x000fca00078ec0ff */
[----:B--2---:R-:W-:-:S06]  /*0070*/  IMAD.WIDE.U32 R4, R3, 0x4, R4 ;  /* 0x0000000403047825 */ /* 0x004fcc00078e0004 */
[----:B------:R-:W2:Y:S01]  /*0080*/  LDG.E.128 R4, desc[UR6][R4.64] ;  /* 0x0000000604047981 */ /* 0x000ea2000c1e1d00 */
[----:B---3--:R-:W-:-:S06]  /*0090*/  IMAD.WIDE.U32 R8, R3, 0x4, R8 ;  /* 0x0000000403087825 */ /* 0x008fcc00078e0008 */
[----:B------:R-:W5:Y:S01]  /*00a0*/  LDG.E.128 R8, desc[UR6][R8.64] ;  /* 0x0000000608087981 */ /* 0x000f62000c1e1d00 */
[----:B------:R-:W-:Y:S01]  /*00b0*/  BSSY B0, `(.L_x_0) ;  /* 0x000007e000007945 */ /* 0x000fe20003800000 */
[C---:B--2---:R-:W-:Y:S02]  /*00c0*/  LOP3.LUT R0, R4.reuse, 0x7fffffff, RZ, 0xc0, !PT ;  /* 0x7fffffff04007812 */ /* 0x044fe400078ec0ff */
[----:B------:R-:W-:Y:S02]  /*00d0*/  FSETP.GT.AND P5, PT, R5, RZ, PT ;  /* 0x000000ff0500720b */ /* 0x000fe40003fa4000 */
[----:B------:R-:W-:Y:S01]  /*00e0*/  FSETP.GT.AND P4, PT, R4, RZ, PT ;  /* 0x000000ff0400720b */ /* 0x000fe20003f84000 */
[----:B------:R-:W-:-:S04]  /*00f0*/  FADD R0, RZ, -R0 ;  /* 0x80000000ff007221 */ /* 0x000fc80000000000 */
[----:B------:R-:W-:Y:S01]  /*0100*/  FMUL R14, R0, 1.4426950216293334961 ;  /* 0x3fb8aa3b000e7820 */ /* 0x000fe20000400000 */
[----:B------:R-:W-:-:S04]  /*0110*/  LOP3.LUT R0, R5, 0x7fffffff, RZ, 0xc0, !PT ;  /* 0x7fffffff05007812 */ /* 0x000fc800078ec0ff */
[----:B------:R-:W-:Y:S01]  /*0120*/  FSETP.GEU.AND P0, PT, R14, -126, PT ;  /* 0xc2fc00000e00780b */ /* 0x000fe20003f0e000 */
[----:B------:R-:W-:-:S04]  /*0130*/  FADD R0, RZ, -R0 ;  /* 0x80000000ff007221 */ /* 0x000fc80000000000 */
[----:B------:R-:W-:Y:S01]  /*0140*/  FMUL R2, R0, 1.4426950216293334961 ;  /* 0x3fb8aa3b00027820 */ /* 0x000fe20000400000 */
[----:B------:R-:W-:-:S04]  /*0150*/  LOP3.LUT R0, R6, 0x7fffffff, RZ, 0xc0, !PT ;  /* 0x7fffffff06007812 */ /* 0x000fc800078ec0ff */
[----:B------:R-:W-:-:S03]  /*0160*/  FSETP.GEU.AND P1, PT, R2, -126, PT ;  /* 0xc2fc00000200780b */ /* 0x000fc60003f2e000 */
[----:B------:R-:W-:-:S04]  /*0170*/  @!P0 FMUL R14, R14, 0.5 ;  /* 0x3f0000000e0e8820 */ /* 0x000fc80000400000 */
[----:B------:R-:W1:Y:S06]  /*0180*/  MUFU.EX2 R3, R14 ;  /* 0x0000000e00037308 */ /* 0x000e6c0000000800 */
[----:B------:R-:W-:-:S06]  /*0190*/  @!P1 FMUL R2, R2, 0.5 ;  /* 0x3f00000002029820 */ /* 0x000fcc0000400000 */
[----:B------:R-:W2:Y:S01]  /*01a0*/  MUFU.EX2 R2, R2 ;  /* 0x0000000200027308 */ /* 0x000ea20000000800 */
[----:B-1----:R-:W-:-:S04]  /*01b0*/  @!P0 FMUL R3, R3, R3 ;  /* 0x0000000303038220 */ /* 0x002fc80000400000 */
[C---:B------:R-:W-:Y:S01]  /*01c0*/  FADD.FTZ.RZ R13, R3.reuse, 1 ;  /* 0x3f800000030d7421 */ /* 0x040fe2000001c000 */
[----:B------:R-:W-:-:S04]  /*01d0*/  ISETP.GE.U32.AND P6, PT, R3, 0x7f800000, PT ;  /* 0x7f8000000300780c */ /* 0x000fc80003fc6070 */
[----:B------:R-:W-:Y:S01]  /*01e0*/  IADD3 R15, R13, -0x3f400000, RZ ;  /* 0xc0c000000d0f7810 */ /* 0x000fe20007ffe0ff */
[----:B------:R-:W-:Y:S01]  /*01f0*/  FADD R13, RZ, -R0 ;  /* 0x80000000ff0d7221 */ /* 0x000fe20000000000 */
[----:B------:R-:W-:Y:S01]  /*0200*/  LOP3.LUT R0, R7, 0x7fffffff, RZ, 0xc0, !PT ;  /* 0x7fffffff07007812 */ /* 0x000fe200078ec0ff */
[----:B--2---:R-:W-:Y:S01]  /*0210*/  @!P1 FMUL R2, R2, R2 ;  /* 0x0000000202029220 */ /* 0x004fe20000400000 */
[----:B------:R-:W-:Y:S01]  /*0220*/  LOP3.LUT R14, R15, 0xff800000, RZ, 0xc0, !PT ;  /* 0xff8000000f0e7812 */ /* 0x000fe200078ec0ff */
[----:B------:R-:W-:Y:S01]  /*0230*/  FMUL R17, R13, 1.4426950216293334961 ;  /* 0x3fb8aa3b0d117820 */ /* 0x000fe20000400000 */
[----:B------:R-:W-:Y:S01]  /*0240*/  HFMA2.MMA R13, -RZ, RZ, 1.625, 0 ;  /* 0x3e800000ff0d7435 */ /* 0x000fe200000001ff */
[----:B------:R-:W-:Y:S01]  /*0250*/  FADD R0, RZ, -R0 ;  /* 0x80000000ff007221 */ /* 0x000fe20000000000 */
[----:B------:R-:W-:Y:S02]  /*0260*/  IADD3 R16, -R14, 0x40800000, RZ ;  /* 0x408000000e107810 */ /* 0x000fe40007ffe1ff */
[----:B------:R-:W-:-:S02]  /*0270*/  IADD3 R18, R3, -R14, RZ ;  /* 0x8000000e03127210 */ /* 0x000fc40007ffe0ff */
[----:B------:R-:W-:Y:S02]  /*0280*/  MOV R15, 0x3d39bf78 ;  /* 0x3d39bf78000f7802 */ /* 0x000fe40000000f00 */
[----:B------:R-:W-:Y:S02]  /*0290*/  FSETP.GEU.AND P0, PT, R17, -126, PT ;  /* 0xc2fc00001100780b */ /* 0x000fe40003f0e000 */
[----:B------:R-:W-:Y:S01]  /*02a0*/  FFMA.FTZ R19, R16, R13, -1 ;  /* 0xbf80000010137423 */ /* 0x000fe2000001000d */
[----:B------:R-:W-:Y:S01]  /*02b0*/  FMUL R16, R0, 1.4426950216293334961 ;  /* 0x3fb8aa3b00107820 */ /* 0x000fe20000400000 */
[----:B------:R-:W-:Y:S01]  /*02c0*/  FADD.FTZ.RZ R0, R2, 1 ;  /* 0x3f80000002007421 */ /* 0x000fe2000001c000 */
[----:B------:R-:W-:Y:S01]  /*02d0*/  I2FP.F32.S32 R14, R14 ;  /* 0x0000000e000e7245 */ /* 0x000fe20000201400 */
[----:B------:R-:W-:Y:S02]  /*02e0*/  FADD R18, R18, R19 ;  /* 0x0000001312127221 */ /* 0x000fe40000000000 */
[----:B------:R-:W-:-:S02]  /*02f0*/  FSETP.GEU.AND P1, PT, R16, -126, PT ;  /* 0xc2fc00001000780b */ /* 0x000fc40003f2e000 */
[C---:B------:R-:W-:Y:S01]  /*0300*/  FFMA.FTZ R19, R18.reuse, -R15, 0.10546888411045074463 ;  /* 0x3dd8001212137423 */ /* 0x040fe2000001080f */
[----:B------:R-:W-:Y:S02]  /*0310*/  IADD3 R20, R0, -0x3f400000, RZ ;  /* 0xc0c0000000147810 */ /* 0x000fe40007ffe0ff */
[----:B------:R-:W-:Y:S01]  /*0320*/  @!P0 FMUL R17, R17, 0.5 ;  /* 0x3f00000011118820 */ /* 0x000fe20000400000 */
[----:B------:R-:W-:-:S03]  /*0330*/  FFMA.FTZ R19, R18, R19, -0.13229703903198242188 ;  /* 0xbe0778e012137423 */ /* 0x000fc60000010013 */
[----:B------:R-:W1:Y:S01]  /*0340*/  MUFU.EX2 R0, R17 ;  /* 0x0000001100007308 */ /* 0x000e620000000800 */
[----:B------:R-:W-:Y:S01]  /*0350*/  FFMA.FTZ R21, R18, R19, 0.14491446316242218018 ;  /* 0x3e14647512157423 */ /* 0x000fe20000010013 */
[----:B------:R-:W-:Y:S02]  /*0360*/  LOP3.LUT R19, R20, 0xff800000, RZ, 0xc0, !PT ;  /* 0xff80000014137812 */ /* 0x000fe400078ec0ff */
[----:B------:R-:W-:Y:S01]  /*0370*/  @!P1 FMUL R16, R16, 0.5 ;  /* 0x3f00000010109820 */ /* 0x000fe20000400000 */
[C---:B------:R-:W-:Y:S01]  /*0380*/  FFMA.FTZ R21, R18.reuse, R21, -0.16641564667224884033 ;  /* 0xbe2a68dd12157423 */ /* 0x040fe20000010015 */
[----:B------:R-:W-:Y:S02]  /*0390*/  IADD3 R22, -R19, 0x40800000, RZ ;  /* 0x4080000013167810 */ /* 0x000fe40007ffe1ff */
[----:B------:R-:W-:Y:S01]  /*03a0*/  IADD3 R20, R2, -R19, RZ ;  /* 0x8000001302147210 */ /* 0x000fe20007ffe0ff */
[----:B------:R-:W-:Y:S01]  /*03b0*/  FFMA.FTZ R21, R18, R21, 0.19988867640495300293 ;  /* 0x3e4caf9e12157423 */ /* 0x000fe20000010015 */
[----:B------:R-:W2:Y:S01]  /*03c0*/  MUFU.EX2 R16, R16 ;  /* 0x0000001000107308 */ /* 0x000ea20000000800 */
[----:B------:R-:W-:Y:S01]  /*03d0*/  FFMA.FTZ R23, R22, R13, -1 ;  /* 0xbf80000016177423 */ /* 0x000fe2000001000d */
[----:B------:R-:W-:Y:S01]  /*03e0*/  I2FP.F32.S32 R19, R19 ;  /* 0x0000001300137245 */ /* 0x000fe20000201400 */
[----:B------:R-:W-:-:S02]  /*03f0*/  FFMA.FTZ R21, R18, R21, -0.25000196695327758789 ;  /* 0xbe80004212157423 */ /* 0x000fc40000010015 */
[----:B------:R-:W-:Y:S01]  /*0400*/  FADD R20, R20, R23 ;  /* 0x0000001714147221 */ /* 0x000fe20000000000 */
[----:B-1----:R-:W-:Y:S01]  /*0410*/  @!P0 FMUL R0, R0, R0 ;  /* 0x0000000000008220 */ /* 0x002fe20000400000 */
[----:B------:R-:W-:Y:S01]  /*0420*/  FFMA.FTZ R21, R18, R21, 0.33333510160446166992 ;  /* 0x3eaaaae612157423 */ /* 0x000fe20000010015 */
[----:B------:R-:W-:Y:S01]  /*0430*/  FMUL R19, R19, 1.1920928955078125e-07 ;  /* 0x3400000013137820 */ /* 0x000fe20000400000 */
[----:B------:R-:W-:Y:S01]  /*0440*/  FFMA.FTZ R17, R20, -R15, 0.10546888411045074463 ;  /* 0x3dd8001214117423 */ /* 0x000fe2000001080f */
[----:B------:R-:W-:Y:S01]  /*0450*/  FADD.FTZ.RZ R22, R0, 1 ;  /* 0x3f80000000167421 */ /* 0x000fe2000001c000 */
[----:B------:R-:W-:Y:S01]  /*0460*/  FFMA.FTZ R21, R18, R21, -0.5 ;  /* 0xbf00000012157423 */ /* 0x000fe20000010015 */
[----:B------:R-:W-:Y:S01]  /*0470*/  FSETP.GT.AND P0, PT, R6, RZ, PT ;  /* 0x000000ff0600720b */ /* 0x000fe20003f04000 */
[----:B------:R-:W-:Y:S01]  /*0480*/  FFMA.FTZ R23, R20, R17, -0.13229703903198242188 ;  /* 0xbe0778e014177423 */ /* 0x000fe20000010011 */
[----:B------:R-:W-:Y:S01]  /*0490*/  ISETP.GE.U32.AND P2, PT, R0, 0x7f800000, PT ;  /* 0x7f8000000000780c */ /* 0x000fe20003f46070 */
[----:B------:R-:W-:Y:S01]  /*04a0*/  FMUL R17, R18, R21 ;  /* 0x0000001512117220 */ /* 0x000fe20000400000 */
[----:B--2---:R-:W-:Y:S01]  /*04b0*/  @!P1 FMUL R16, R16, R16 ;  /* 0x0000001010109220 */ /* 0x004fe20000400000 */
[----:B------:R-:W-:Y:S01]  /*04c0*/  FFMA.FTZ R23, R20, R23, 0.14491446316242218018 ;  /* 0x3e14647514177423 */ /* 0x000fe20000010017 */
[----:B------:R-:W-:Y:S01]  /*04d0*/  IADD3 R22, R22, -0x3f400000, RZ ;  /* 0xc0c0000016167810 */ /* 0x000fe20007ffe0ff */
[----:B------:R-:W-:Y:S01]  /*04e0*/  FFMA.FTZ R17, R18, R17, R18 ;  /* 0x0000001112117223 */ /* 0x000fe20000010012 */
[----:B------:R-:W-:Y:S01]  /*04f0*/  FADD.FTZ.RZ R18, R16, 1 ;  /* 0x3f80000010127421 */ /* 0x000fe2000001c000 */
[----:B------:R-:W-:Y:S01]  /*0500*/  FFMA.FTZ R21, R20, R23, -0.16641564667224884033 ;  /* 0xbe2a68dd14157423 */ /* 0x000fe20000010017 */
[----:B------:R-:W-:-:S02]  /*0510*/  LOP3.LUT R23, R22, 0xff800000, RZ, 0xc0, !PT ;  /* 0xff80000016177812 */ /* 0x000fc400078ec0ff */
[----:B------:R-:W-:Y:S01]  /*0520*/  ISETP.GE.U32.AND P1, PT, R2, 0x7f800000, PT ;  /* 0x7f8000000200780c */ /* 0x000fe20003f26070 */
[C---:B------:R-:W-:Y:S01]  /*0530*/  FFMA.FTZ R21, R20.reuse, R21, 0.19988867640495300293 ;  /* 0x3e4caf9e14157423 */ /* 0x040fe20000010015 */
[----:B------:R-:W-:Y:S02]  /*0540*/  IADD3 R22, R18, -0x3f400000, RZ ;  /* 0xc0c0000012167810 */ /* 0x000fe40007ffe0ff */
[----:B------:R-:W-:Y:S01]  /*0550*/  IADD3 R18, -R23, 0x40800000, RZ ;  /* 0x4080000017127810 */ /* 0x000fe20007ffe1ff */
[----:B------:R-:W-:Y:S01]  /*0560*/  FFMA.FTZ R25, R20, R21, -0.25000196695327758789 ;  /* 0xbe80004214197423 */ /* 0x000fe20000010015 */
[----:B------:R-:W-:Y:S02]  /*0570*/  LOP3.LUT R21, R22, 0xff800000, RZ, 0xc0, !PT ;  /* 0xff80000016157812 */ /* 0x000fe400078ec0ff */
[----:B------:R-:W-:Y:S01]  /*0580*/  ISETP.GE.U32.AND P3, PT, R16, 0x7f800000, PT ;  /* 0x7f8000001000780c */ /* 0x000fe20003f66070 */
[----:B------:R-:W-:Y:S01]  /*0590*/  FFMA.FTZ R27, R18, R13, -1 ;  /* 0xbf800000121b7423 */ /* 0x000fe2000001000d */
[----:B------:R-:W-:Y:S01]  /*05a0*/  IADD3 R22, -R21, 0x40800000, RZ ;  /* 0x4080000015167810 */ /* 0x000fe20007ffe1ff */
[----:B------:R-:W-:Y:S01]  /*05b0*/  FFMA.FTZ R25, R20, R25, 0.33333510160446166992 ;  /* 0x3eaaaae614197423 */ /* 0x000fe20000010019 */
[----:B------:R-:W-:-:S02]  /*05c0*/  IADD3 R18, R0, -R23, RZ ;  /* 0x8000001700127210 */ /* 0x000fc40007ffe0ff */
[----:B------:R-:W-:Y:S01]  /*05d0*/  I2FP.F32.S32 R23, R23 ;  /* 0x0000001700177245 */ /* 0x000fe20000201400 */
[----:B------:R-:W-:Y:S01]  /*05e0*/  FFMA.FTZ R13, R22, R13, -1 ;  /* 0xbf800000160d7423 */ /* 0x000fe2000001000d */
[----:B------:R-:W-:Y:S01]  /*05f0*/  IADD3 R22, R16, -R21, RZ ;  /* 0x8000001510167210 */ /* 0x000fe20007ffe0ff */
[----:B------:R-:W-:Y:S01]  /*0600*/  FADD R18, R18, R27 ;  /* 0x0000001b12127221 */ /* 0x000fe20000000000 */
[----:B------:R-:W-:Y:S01]  /*0610*/  FFMA.FTZ R25, R20, R25, -0.5 ;  /* 0xbf00000014197423 */ /* 0x000fe20000010019 */
[----:B------:R-:W-:Y:S01]  /*0620*/  I2FP.F32.S32 R21, R21 ;  /* 0x0000001500157245 */ /* 0x000fe20000201400 */
[----:B------:R-:W-:Y:S01]  /*0630*/  FMUL R23, R23, 1.1920928955078125e-07 ;  /* 0x3400000017177820 */ /* 0x000fe20000400000 */
[----:B------:R-:W-:Y:S01]  /*0640*/  FADD R22, R22, R13 ;  /* 0x0000000d16167221 */ /* 0x000fe20000000000 */
[----:B------:R-:W-:Y:S01]  /*0650*/  FFMA.FTZ R13, R18, -R15, 0.10546888411045074463 ;  /* 0x3dd80012120d7423 */ /* 0x000fe2000001080f */
[----:B------:R-:W-:Y:S01]  /*0660*/  FMUL R25, R20, R25 ;  /* 0x0000001914197220 */ /* 0x000fe20000400000 */
[----:B------:R-:W-:Y:S01]  /*0670*/  FMUL R21, R21, 1.1920928955078125e-07 ;  /* 0x3400000015157820 */ /* 0x000fe20000400000 */
[----:B------:R-:W-:Y:S01]  /*0680*/  FFMA.FTZ R15, R22, -R15, 0.10546888411045074463 ;  /* 0x3dd80012160f7423 */ /* 0x000fe2000001080f */
[----:B------:R-:W-:Y:S01]  /*0690*/  FFMA.FTZ R13, R18, R13, -0.13229703903198242188 ;  /* 0xbe0778e0120d7423 */ /* 0x000fe2000001000d */
[----:B------:R-:W-:-:S02]  /*06a0*/  FFMA.FTZ R20, R20, R25, R20 ;  /* 0x0000001914147223 */ /* 0x000fc40000010014 */
[----:B------:R-:W-:Y:S01]  /*06b0*/  FFMA.FTZ R15, R22, R15, -0.13229703903198242188 ;  /* 0xbe0778e0160f7423 */ /* 0x000fe2000001000f */
[----:B------:R-:W-:Y:S01]  /*06c0*/  FFMA.FTZ R13, R18, R13, 0.14491446316242218018 ;  /* 0x3e146475120d7423 */ /* 0x000fe2000001000d */
[----:B------:R-:W-:Y:S02]  /*06d0*/  FFMA.FTZ R20, R19, 0.69314718246459960938, R20 ;  /* 0x3f31721813147823 */ /* 0x000fe40000010014 */
[----:B------:R-:W-:Y:S01]  /*06e0*/  FFMA.FTZ R15, R22, R15, 0.14491446316242218018 ;  /* 0x3e146475160f7423 */ /* 0x000fe2000001000f */
[----:B------:R-:W-:-:S03]  /*06f0*/  FFMA.FTZ R13, R18, R13, -0.16641564667224884033 ;  /* 0xbe2a68dd120d7423 */ /* 0x000fc6000001000d */
[----:B------:R-:W-:Y:S01]  /*0700*/  FFMA.FTZ R15, R22, R15, -0.16641564667224884033 ;  /* 0xbe2a68dd160f7423 */ /* 0x000fe2000001000f */
[----:B------:R-:W-:-:S03]  /*0710*/  FFMA.FTZ R13, R18, R13, 0.19988867640495300293 ;  /* 0x3e4caf9e120d7423 */ /* 0x000fc6000001000d */
[----:B------:R-:W-:Y:S01]  /*0720*/  FFMA.FTZ R15, R22, R15, 0.19988867640495300293 ;  /* 0x3e4caf9e160f7423 */ /* 0x000fe2000001000f */
[----:B------:R-:W-:-:S03]  /*0730*/  FFMA.FTZ R13, R18, R13, -0.25000196695327758789 ;  /* 0xbe800042120d7423 */ /* 0x000fc6000001000d */
[----:B------:R-:W-:Y:S01]  /*0740*/  FFMA.FTZ R15, R22, R15, -0.25000196695327758789 ;  /* 0xbe800042160f7423 */ /* 0x000fe2000001000f */
[----:B------:R-:W-:-:S03]  /*0750*/  FFMA.FTZ R13, R18, R13, 0.33333510160446166992 ;  /* 0x3eaaaae6120d7423 */ /* 0x000fc6000001000d */
[----:B------:R-:W-:Y:S01]  /*0760*/  FFMA.FTZ R15, R22, R15, 0.33333510160446166992 ;  /* 0x3eaaaae6160f7423 */ /* 0x000fe2000001000f */
[----:B------:R-:W-:-:S03]  /*0770*/  FFMA.FTZ R13, R18, R13, -0.5 ;  /* 0xbf000000120d7423 */ /* 0x000fc6000001000d */
[----:B------:R-:W-:Y:S01]  /*0780*/  FFMA.FTZ R15, R22, R15, -0.5 ;  /* 0xbf000000160f7423 */ /* 0x000fe2000001000f */
[----:B------:R-:W-:-:S03]  /*0790*/  FMUL R13, R18, R13 ;  /* 0x0000000d120d7220 */ /* 0x000fc60000400000 */
[----:B------:R-:W-:Y:S01]  /*07a0*/  FMUL R15, R22, R15 ;  /* 0x0000000f160f7220 */ /* 0x000fe20000400000 */
[----:B------:R-:W-:-:S03]  /*07b0*/  FFMA.FTZ R18, R18, R13, R18 ;  /* 0x0000000d12127223 */ /* 0x000fc60000010012 */
[----:B------:R-:W-:Y:S01]  /*07c0*/  FFMA.FTZ R22, R22, R15, R22 ;  /* 0x0000000f16167223 */ /* 0x000fe20000010016 */
[----:B------:R-:W-:Y:S01]  /*07d0*/  FFMA.FTZ R13, R23, 0.69314718246459960938, R18 ;  /* 0x3f317218170d7823 */ /* 0x000fe20000010012 */
[----:B------:R-:W-:Y:S01]  /*07e0*/  FMUL R18, R14, 1.1920928955078125e-07 ;  /* 0x340000000e127820 */ /* 0x000fe20000400000 */
[----:B------:R-:W-:Y:S01]  /*07f0*/  FSEL R15, R5, RZ, !P5 ;  /* 0x000000ff050f7208 */ /* 0x000fe20006800000 */
[----:B------:R-:W-:Y:S01]  /*0800*/  FFMA.FTZ R14, R21, 0.69314718246459960938, R22 ;  /* 0x3f317218150e7823 */ /* 0x000fe20000010016 */
[----:B------:R-:W-:Y:S01]  /*0810*/  FSEL R22, R4, RZ, !P4 ;  /* 0x000000ff04167208 */ /* 0x000fe20006000000 */
[----:B------:R-:W-:Y:S01]  /*0820*/  FFMA.FTZ R17, R18, 0.69314718246459960938, R17 ;  /* 0x3f31721812117823 */ /* 0x000fe20000010011 */
[----:B------:R-:W-:Y:S06]  /*0830*/  @!P6 BRA `(.L_x_1) ;  /* 0x000000000014e947 */ /* 0x000fec0003800000 */
[C---:B------:R-:W-:Y:S02]  /*0840*/  ISETP.GE.AND P4, PT, R3.reuse, -0x407fffff, PT ;  /* 0xbf8000010300780c */ /* 0x040fe40003f86270 */
[----:B------:R-:W-:-:S11]  /*0850*/  FSETP.NEU.AND P5, PT, R3, RZ, PT ;  /* 0x000000ff0300720b */ /* 0x000fd60003fad000 */
[----:B------:R-:W-:-:S05]  /*0860*/  @P4 MOV R18, 0x7f800000 ;  /* 0x7f80000000124802 */ /* 0x000fca0000000f00 */
[----:B------:R-:W-:-:S05]  /*0870*/  @P4 FFMA.FTZ R17, R3, R18, +INF ;  /* 0x7f80000003114423 */ /* 0x000fca0000010012 */
[----:B------:R-:W-:-:S07]  /*0880*/  FSEL R17, R17, -RZ, P5 ;  /* 0x800000ff11117208 */ /* 0x000fce0002800000 */
.L_x_1:
[----:B------:R-:W-:Y:S05]  /*0890*/  BSYNC B0 ;  /* 0x0000000000007941 */ /* 0x000fea0003800000 */
.L_x_0:
[----:B------:R-:W-:Y:S04]  /*08a0*/  BSSY B0, `(.L_x_2) ;  /* 0x0000007000007945 */ /* 0x000fe80003800000 */
[----:B------:R-:W-:Y:S05]  /*08b0*/  @!P1 BRA `(.L_x_3) ;  /* 0x0000000000149947 */ /* 0x000fea0003800000 */
[C---:B------:R-:W-:Y:S02]  /*08c0*/  ISETP.GE.AND P1, PT, R2.reuse, -0x407fffff, PT ;  /* 0xbf8000010200780c */ /* 0x040fe40003f26270 */
[----:B------:R-:W-:-:S11]  /*08d0*/  FSETP.NEU.AND P4, PT, R2, RZ, PT ;  /* 0x000000ff0200720b */ /* 0x000fd60003f8d000 */
[----:B------:R-:W-:-:S05]  /*08e0*/  @P1 MOV R3, 0x7f800000 ;  /* 0x7f80000000031802 */ /* 0x000fca0000000f00 */
[----:B------:R-:W-:-:S05]  /*08f0*/  @P1 FFMA.FTZ R20, R2, R3, +INF ;  /* 0x7f80000002141423 */ /* 0x000fca0000010003 */
[----:B------:R-:W-:-:S07]  /*0900*/  FSEL R20, R20, -RZ, P4 ;  /* 0x800000ff14147208 */ /* 0x000fce0002000000 */
.L_x_3:
[----:B------:R-:W-:Y:S05]  /*0910*/  BSYNC B0 ;  /* 0x0000000000007941 */ /* 0x000fea0003800000 */
.L_x_2:
[----:B------:R-:W-:Y:S04]  /*0920*/  BSSY B0, `(.L_x_4) ;  /* 0x0000007000007945 */ /* 0x000fe80003800000 */
[----:B------:R-:W-:Y:S05]  /*0930*/  @!P2 BRA `(.L_x_5) ;  /* 0x000000000014a947 */ /* 0x000fea0003800000 */
[C---:B------:R-:W-:Y:S02]  /*0940*/  ISETP.GE.AND P1, PT, R0.reuse, -0x407fffff, PT ;  /* 0xbf8000010000780c */ /* 0x040fe40003f26270 */
[----:B------:R-:W-:-:S11]  /*0950*/  FSETP.NEU.AND P2, PT, R0, RZ, PT ;  /* 0x000000ff0000720b */ /* 0x000fd60003f4d000 */
[----:B------:R-:W-:-:S05]  /*0960*/  @P1 MOV R3, 0x7f800000 ;  /* 0x7f80000000031802 */ /* 0x000fca0000000f00 */
[----:B------:R-:W-:-:S05]  /*0970*/  @P1 FFMA.FTZ R13, R0, R3, +INF ;  /* 0x7f800000000d1423 */ /* 0x000fca0000010003 */
[----:B------:R-:W-:-:S07]  /*0980*/  FSEL R13, R13, -RZ, P2 ;  /* 0x800000ff0d0d7208 */ /* 0x000fce0001000000 */
.L_x_5:
[----:B------:R-:W-:Y:S05]  /*0990*/  BSYNC B0 ;  /* 0x0000000000007941 */ /* 0x000fea0003800000 */
.L_x_4:
[----:B------:R-:W-:Y:S04]  /*09a0*/  BSSY B0, `(.L_x_6) ;  /* 0x0000007000007945 */ /* 0x000fe80003800000 */
[----:B------:R-:W-:Y:S05]  /*09b0*/  @!P3 BRA `(.L_x_7) ;  /* 0x000000000014b947 */ /* 0x000fea0003800000 */
[C---:B------:R-:W-:Y:S02]  /*09c0*/  ISETP.GE.AND P1, PT, R16.reuse, -0x407fffff, PT ;  /* 0xbf8000011000780c */ /* 0x040fe40003f26270 */
[----:B------:R-:W-:-:S11]  /*09d0*/  FSETP.NEU.AND P2, PT, R16, RZ, PT ;  /* 0x000000ff1000720b */ /* 0x000fd60003f4d000 */
[----:B------:R-:W-:-:S05]  /*09e0*/  @P1 MOV R3, 0x7f800000 ;  /* 0x7f80000000031802 */ /* 0x000fca0000000f00 */
[----:B------:R-:W-:-:S05]  /*09f0*/  @P1 FFMA.FTZ R14, R16, R3, +INF ;  /* 0x7f800000100e1423 */ /* 0x000fca0000010003 */
[----:B------:R-:W-:-:S07]  /*0a00*/  FSEL R14, R14, -RZ, P2 ;  /* 0x800000ff0e0e7208 */ /* 0x000fce0001000000 */
.L_x_7:
[----:B------:R-:W-:Y:S05]  /*0a10*/  BSYNC B0 ;  /* 0x0000000000007941 */ /* 0x000fea0003800000 */
.L_x_6:
[----:B------:R-:W-:Y:S01]  /*0a20*/  FSEL R16, R6, RZ, !P0 ;  /* 0x000000ff06107208 */ /* 0x000fe20004000000 */
[----:B------:R-:W-:Y:S01]  /*0a30*/  FADD R20, R15, -R20 ;  /* 0x800000140f147221 */ /* 0x000fe20000000000 */
[----:B------:R-:W-:Y:S01]  /*0a40*/  FSETP.GT.AND P1, PT, R7, RZ, PT ;  /* 0x000000ff0700720b */ /* 0x000fe20003f24000 */
[----:B------:R-:W-:Y:S01]  /*0a50*/  FADD R17, R22, -R17 ;  /* 0x8000001116117221 */ /* 0x000fe20000000000 */
[----:B-----5:R-:W-:Y:S01]  /*0a60*/  FADD R3, -R8, 1 ;  /* 0x3f80000008037421 */ /* 0x020fe20000000100 */
[----:B------:R-:W-:Y:S01]  /*0a70*/  FADD R2, -R9, 1 ;  /* 0x3f80000009027421 */ /* 0x000fe20000000100 */
[----:B------:R-:W-:Y:S01]  /*0a80*/  FSEL R9, R7, RZ, !P1 ;  /* 0x000000ff07097208 */ /* 0x000fe20004800000 */
[----:B------:R-:W-:Y:S01]  /*0a90*/  FADD R15, R16, -R13 ;  /* 0x8000000d100f7221 */ /* 0x000fe20000000000 */
[----:B------:R-:W-:Y:S01]  /*0aa0*/  FADD R13, -R10, 1 ;  /* 0x3f8000000a0d7421 */ /* 0x000fe20000000100 */
[----:B------:R-:W-:Y:S01]  /*0ab0*/  FFMA R2, R5, R2, -R20 ;  /* 0x0000000205027223 */ /* 0x000fe20000000814 */
[----:B------:R-:W-:Y:S01]  /*0ac0*/  FFMA R3, R4, R3, -R17 ;  /* 0x0000000304037223 */ /* 0x000fe20000000811 */
[----:B------:R-:W-:Y:S01]  /*0ad0*/  FADD R14, R9, -R14 ;  /* 0x8000000e090e7221 */ /* 0x000fe20000000000 */
[----:B------:R-:W-:Y:S01]  /*0ae0*/  FFMA R13, R6, R13, -R15 ;  /* 0x0000000d060d7223 */ /* 0x000fe2000000080f */
[----:B------:R-:W-:Y:S01]  /*0af0*/  FADD R4, -R11, 1 ;  /* 0x3f8000000b047421 */ /* 0x000fe20000000100 */
[----:B------:R-:W-:Y:S01]  /*0b00*/  FADD R2, R2, R3 ;  /* 0x0000000302027221 */ /* 0x000fe20000000000 */
[----:B------:R-:W1:Y:S01]  /*0b10*/  S2UR UR5, SR_CgaCtaId ;  /* 0x00000000000579c3 */ /* 0x000e620000008800 */
[C---:B------:R-:W-:Y:S01]  /*0b20*/  LOP3.LUT P0, RZ, R24.reuse, 0x1f, RZ, 0xc0, !PT ;  /* 0x0000001f18ff7812 */ /* 0x040fe2000780c0ff */
[----:B------:R-:W-:Y:S01]  /*0b30*/  FFMA R4, R7, R4, -R14 ;  /* 0x0000000407047223 */ /* 0x000fe2000000080e */
[----:B------:R-:W-:Y:S01]  /*0b40*/  FADD R13, R13, R2 ;  /* 0x000000020d0d7221 */ /* 0x000fe20000000000 */
[----:B------:R-:W-:Y:S01]  /*0b50*/  UMOV UR4, 0x400 ;  /* 0x0000040000047882 */ /* 0x000fe20000000000 */
[----:B------:R-:W-:-:S02]  /*0b60*/  ISETP.GE.AND P1, PT, R24, 0x2, PT ;  /* 0x000000021800780c */ /* 0x000fc40003f26270 */
[----:B------:R-:W-:-:S05]  /*0b70*/  FADD R4, R4, R13 ;  /* 0x0000000d04047221 */ /* 0x000fca0000000000 */
[----:B------:R-:W2:Y:S01]  /*0b80*/  SHFL.BFLY PT, R3, R4, 0x10, 0x1f ;  /* 0x0e001f0004037f89 */ /* 0x000ea200000e0000 */
[----:B-1----:R-:W-:Y:S01]  /*0b90*/  UPRMT UR4, UR5, 0x654, UR4 ;  /* 0x0000065405047896 */ /* 0x002fe20008000004 */
[----:B--2---:R-:W-:-:S05]  /*0ba0*/  FADD R3, R4, R3 ;  /* 0x0000000304037221 */ /* 0x004fca0000000000 */
[----:B------:R-:W1:Y:S02]  /*0bb0*/  SHFL.BFLY PT, R2, R3, 0x8, 0x1f ;  /* 0x0d001f0003027f89 */ /* 0x000e6400000e0000 */
[----:B-1----:R-:W-:Y:S01]  /*0bc0*/  FADD R2, R3, R2 ;  /* 0x0000000203027221 */ /* 0x002fe20000000000 */
[----:B------:R-:W-:-:S04]  /*0bd0*/  SHF.R.U32.HI R3, RZ, 0x3, R24 ;  /* 0x00000003ff037819 */ /* 0x000fc80000011618 */
[----:B------:R-:W1:Y:S01]  /*0be0*/  SHFL.BFLY PT, R5, R2, 0x4, 0x1f ;  /* 0x0c801f0002057f89 */ /* 0x000e6200000e0000 */
[----:B------:R-:W-:Y:S01]  /*0bf0*/  LOP3.LUT R3, R3, 0x4, RZ, 0xc0, !PT ;  /* 0x0000000403037812 */ /* 0x000fe200078ec0ff */
[----:B-1----:R-:W-:Y:S01]  /*0c00*/  FADD R5, R2, R5 ;  /* 0x0000000502057221 */ /* 0x002fe20000000000 */
[----:B------:R-:W-:-:S04]  /*0c10*/  LOP3.LUT R2, R24, 0x1, RZ, 0xc0, !PT ;  /* 0x0000000118027812 */ /* 0x000fc800078ec0ff */
[----:B------:R-:W1:Y:S02]  /*0c20*/  SHFL.BFLY PT, R6, R5, 0x2, 0x1f ;  /* 0x0c401f0005067f89 */ /* 0x000e6400000e0000 */
[----:B-1----:R-:W-:-:S05]  /*0c30*/  FADD R6, R5, R6 ;  /* 0x0000000605067221 */ /* 0x002fca0000000000 */
[----:B------:R-:W1:Y:S02]  /*0c40*/  SHFL.BFLY PT, R7, R6, 0x1, 0x1f ;  /* 0x0c201f0006077f89 */ /* 0x000e6400000e0000 */
[----:B-1----:R-:W-:-:S05]  /*0c50*/  FADD R8, R6, R7 ;  /* 0x0000000706087221 */ /* 0x002fca0000000000 */
[----:B------:R-:W-:Y:S01]  /*0c60*/  @!P0 STS [R3+UR4], R8 ;  /* 0x0000000803008988 */ /* 0x000fe20008000804 */
[----:B------:R-:W-:Y:S01]  /*0c70*/  BAR.SYNC.DEFER_BLOCKING 0x0 ;  /* 0x0000000000007b1d */ /* 0x000fe20000010000 */
[----:B------:R-:W-:-:S04]  /*0c80*/  ISETP.NE.U32.AND P0, PT, R2, 0x1, PT ;  /* 0x000000010200780c */ /* 0x000fc80003f05070 */
[----:B------:R-:W-:Y:S01]  /*0c90*/  ISETP.LT.AND P0, PT, R24, 0x2, P0 ;  /* 0x000000021800780c */ /* 0x000fe20000701270 */
[----:B------:R-:W1:Y:S04]  /*0ca0*/  @!P1 LDS R0, [R12+UR4] ;  /* 0x000000040c009984 */ /* 0x000e680008000800 */
[----:B-1----:R-:W1:Y:S02]  /*0cb0*/  SHFL.BFLY PT, R5, R0, 0x1, 0x1f ;  /* 0x0c201f0000057f89 */ /* 0x002e6400000e0000 */
[----:B-1----:R-:W-:-:S06]  /*0cc0*/  FADD R5, R0, R5 ;  /* 0x0000000500057221 */ /* 0x002fcc0000000000 */
[----:B------:R1:W-:Y:S01]  /*0cd0*/  @P0 STS [R12+UR4], R5 ;  /* 0x000000050c000988 */ /* 0x0003e20008000804 */
[----:B------:R-:W-:Y:S01]  /*0ce0*/  BAR.SYNC.DEFER_BLOCKING 0x0 ;  /* 0x0000000000007b1d */ /* 0x000fe20000010000 */
[----:B------:R-:W-:-:S05]  /*0cf0*/  LOP3.LUT P0, RZ, R24, 0x3f, RZ, 0xc0, !PT ;  /* 0x0000003f18ff7812 */ /* 0x000fca000780c0ff */
[----:B------:R-:W2:Y:S02]  /*0d00*/  LDS R4, [UR4] ;  /* 0x00000004ff047984 */ /* 0x000ea40008000800 */
[----:B------:R-:W-:Y:S06]  /*0d10*/  BAR.SYNC.DEFER_BLOCKING 0x0 ;  /* 0x0000000000007b1d */ /* 0x000fec0000010000 */
[----:B-1----:R-:W-:Y:S05]  /*0d20*/  @P0 EXIT ;  /* 0x000000000000094d */ /* 0x002fea0003800000 */
[----:B------:R-:W0:Y:S01]  /*0d30*/  LDC.64 R2, c[0x0][0x210] ;  /* 0x00008400ff027b82 */ /* 0x000e220000000a00 */
[----:B--2---:R-:W-:-:S04]  /*0d40*/  FADD R4, RZ, R4 ;  /* 0x00000004ff047221 */ /* 0x004fc80000000000 */
[----:B------:R-:W-:-:S05]  /*0d50*/  FMUL R5, R4, 0.00390625 ;  /* 0x3b80000004057820 */ /* 0x000fca0000400000 */
[----:B0-----:R-:W-:Y:S01]  /*0d60*/  STG.E desc[UR6][R2.64], R5 ;  /* 0x0000000502007986 */ /* 0x001fe2000c101906 */
[----:B------:R-:W-:Y:S05]  /*0d70*/  EXIT ;  /* 0x000000000000794d */ /* 0x000fea0003800000 */
.L_x_8:
[----:B------:R-:W-:-:S00]  /*0d80*/  BRA `(.L_x_8) ;  /* 0xfffffffc00fc7947 */ /* 0x000fc0000383ffff */
[----:B------:R-:W-:-:S00]  /*0d90*/  NOP ;  /* 0x0000000000007918 */ /* 0x000fc00000000000 */
        /* <DEDUP_REMOVED lines=14> */
.L_x_9:


//--------------------- .nv.global.init           --------------------------
	.section	.nv.global.init,"aw",@progbits
.nv.global.init:
	.type		_$_str,@object
	.size		_$_str,(.L_0 - _$_str)
_$_str:
        /*0000*/ 	.byte	0x5f, 0x5f, 0x43, 0x55, 0x44, 0x41, 0x5f, 0x46, 0x54, 0x5a, 0x00
.L_0:


//--------------------- .nv.shared.triton_per_fused_binary_cross_entropy_with_logits_0 --------------------------
	.section	.nv.shared.triton_per_fused_binary_cross_entropy_with_logits_0,"aw",@nobits
	.sectionflags	@""
	.align	16
	.zero		1024


//--------------------- .nv.constant0.triton_per_fused_binary_cross_entropy_with_logits_0 --------------------------
	.section	.nv.constant0.triton_per_fused_binary_cross_entropy_with_logits_0,"a",@progbits
	.sectionflags	@""
	.align	4
.nv.constant0.triton_per_fused_binary_cross_entropy_with_logits_0:
	.zero		556
